	.headerflags	@"EF_CUDA_TEXMODE_UNIFIED EF_CUDA_64BIT_ADDRESS EF_CUDA_ACCELERATORS EF_CUDA_SM90 EF_CUDA_VIRTUAL_SM(EF_CUDA_SM90)"
	.elftype	@"ET_EXEC"


//--------------------- .nv.info                  --------------------------
	.section	.nv.info,"",@"SHT_CUDA_INFO"
	.align	4


	//----- nvinfo : EIATTR_REGCOUNT
	.align		4
        /*0000*/ 	.byte	0x04, 0x2f
        /*0002*/ 	.short	(.L_3 - .L_2)
	.align		4
.L_2:
        /*0004*/ 	.word	index@(triton_poi_fused__native_batch_norm_legit_no_training_19)
        /*0008*/ 	.word	0x00000010


	//----- nvinfo : EIATTR_MIN_STACK_SIZE
	.align		4
.L_3:
        /*000c*/ 	.byte	0x04, 0x12
        /*000e*/ 	.short	(.L_5 - .L_4)
	.align		4
.L_4:
        /*0010*/ 	.word	index@(triton_poi_fused__native_batch_norm_legit_no_training_19)
        /*0014*/ 	.word	0x00000000


	//----- nvinfo : EIATTR_FRAME_SIZE
	.align		4
.L_5:
        /*0018*/ 	.byte	0x04, 0x11
        /*001a*/ 	.short	(.L_7 - .L_6)
	.align		4
.L_6:
        /*001c*/ 	.word	index@(triton_poi_fused__native_batch_norm_legit_no_training_19)
        /*0020*/ 	.word	0x00000000


	//----- nvinfo : EIATTR_MIN_STACK_SIZE
	.align		4
.L_7:
        /*0024*/ 	.byte	0x04, 0x12
        /*0026*/ 	.short	(.L_9 - .L_8)
	.align		4
.L_8:
        /*0028*/ 	.word	index@(triton_poi_fused__native_batch_norm_legit_no_training_19)
        /*002c*/ 	.word	0x00000000
.L_9:


//--------------------- .nv.info.triton_poi_fused__native_batch_norm_legit_no_training_19 --------------------------
	.section	.nv.info.triton_poi_fused__native_batch_norm_legit_no_training_19,"",@"SHT_CUDA_INFO"
	.sectionflags	@""
	.align	4


	//----- nvinfo : EIATTR_CUDA_API_VERSION
	.align		4
        /*0000*/ 	.byte	0x04, 0x37
        /*0002*/ 	.short	(.L_11 - .L_10)
.L_10:
        /*0004*/ 	.word	0x0000007c


	//----- nvinfo : EIATTR_KPARAM_INFO
	.align		4
.L_11:
        /*0008*/ 	.byte	0x04, 0x17
        /*000a*/ 	.short	(.L_13 - .L_12)
.L_12:
        /*000c*/ 	.word	0x00000000
        /*0010*/ 	.short	0x0006
        /*0012*/ 	.short	0x0030
        /*0014*/ 	.byte	0x00, 0xf0, 0x11, 0x00


	//----- nvinfo : EIATTR_KPARAM_INFO
	.align		4
.L_13:
        /*0018*/ 	.byte	0x04, 0x17
        /*001a*/ 	.short	(.L_15 - .L_14)
.L_14:
        /*001c*/ 	.word	0x00000000
        /*0020*/ 	.short	0x0005
        /*0022*/ 	.short	0x0028
        /*0024*/ 	.byte	0x00, 0xf4, 0x21, 0x00


	//----- nvinfo : EIATTR_KPARAM_INFO
	.align		4
.L_15:
        /*0028*/ 	.byte	0x04, 0x17
        /*002a*/ 	.short	(.L_17 - .L_16)
.L_16:
        /*002c*/ 	.word	0x00000000
        /*0030*/ 	.short	0x0004
        /*0032*/ 	.short	0x0020
        /*0034*/ 	.byte	0x00, 0xf4, 0x21, 0x00


	//----- nvinfo : EIATTR_KPARAM_INFO
	.align		4
.L_17:
        /*0038*/ 	.byte	0x04, 0x17
        /*003a*/ 	.short	(.L_19 - .L_18)
.L_18:
        /*003c*/ 	.word	0x00000000
        /*0040*/ 	.short	0x0003
        /*0042*/ 	.short	0x0018
        /*0044*/ 	.byte	0x00, 0xf4, 0x21, 0x00


	//----- nvinfo : EIATTR_KPARAM_INFO
	.align		4
.L_19:
        /*0048*/ 	.byte	0x04, 0x17
        /*004a*/ 	.short	(.L_21 - .L_20)
.L_20:
        /*004c*/ 	.word	0x00000000
        /*0050*/ 	.short	0x0002
        /*0052*/ 	.short	0x0010
        /*0054*/ 	.byte	0x00, 0xf4, 0x21, 0x00


	//----- nvinfo : EIATTR_KPARAM_INFO
	.align		4
.L_21:
        /*0058*/ 	.byte	0x04, 0x17
        /*005a*/ 	.short	(.L_23 - .L_22)
.L_22:
        /*005c*/ 	.word	0x00000000
        /*0060*/ 	.short	0x0001
        /*0062*/ 	.short	0x0008
        /*0064*/ 	.byte	0x00, 0xf4, 0x21, 0x00


	//----- nvinfo : EIATTR_KPARAM_INFO
	.align		4
.L_23:
        /*0068*/ 	.byte	0x04, 0x17
        /*006a*/ 	.short	(.L_25 - .L_24)
.L_24:
        /*006c*/ 	.word	0x00000000
        /*0070*/ 	.short	0x0000
        /*0072*/ 	.short	0x0000
        /*0074*/ 	.byte	0x00, 0xf4, 0x21, 0x00


	//----- nvinfo : EIATTR_SPARSE_MMA_MASK
	.align		4
.L_25:
        /*0078*/ 	.byte	0x03, 0x50
        /*007a*/ 	.short	0x0000


	//----- nvinfo : EIATTR_MAXREG_COUNT
	.align		4
        /*007c*/ 	.byte	0x03, 0x1b
        /*007e*/ 	.short	0x00ff


	//----- nvinfo : EIATTR_EXIT_INSTR_OFFSETS
	.align		4
        /*0080*/ 	.byte	0x04, 0x1c
        /*0082*/ 	.short	(.L_27 - .L_26)


	//   ....[0]....
.L_26:
        /*0084*/ 	.word	0x000002b0


	//----- nvinfo : EIATTR_REQNTID
	.align		4
.L_27:
        /*0088*/ 	.byte	0x04, 0x10
        /*008a*/ 	.short	(.L_29 - .L_28)
.L_28:
        /*008c*/ 	.word	0x00000080
        /*0090*/ 	.word	0x00000001
        /*0094*/ 	.word	0x00000001


	//----- nvinfo : EIATTR_CBANK_PARAM_SIZE
	.align		4
.L_29:
        /*0098*/ 	.byte	0x03, 0x19
        /*009a*/ 	.short	0x0034


	//----- nvinfo : EIATTR_PARAM_CBANK
	.align		4
        /*009c*/ 	.byte	0x04, 0x0a
        /*009e*/ 	.short	(.L_31 - .L_30)
	.align		4
.L_30:
        /*00a0*/ 	.word	index@(.nv.constant0.triton_poi_fused__native_batch_norm_legit_no_training_19)
        /*00a4*/ 	.short	0x0210
        /*00a6*/ 	.short	0x0034


	//----- nvinfo : EIATTR_SW_WAR
	.align		4
.L_31:
        /*00a8*/ 	.byte	0x04, 0x36
        /*00aa*/ 	.short	(.L_33 - .L_32)
.L_32:
        /*00ac*/ 	.word	0x00000008
.L_33:


//--------------------- .nv.callgraph             --------------------------
	.section	.nv.callgraph,"",@"SHT_CUDA_CALLGRAPH"
	.align	4
	.sectionentsize	8
	.align		4
        /*0000*/ 	.word	0x00000000
	.align		4
        /*0004*/ 	.word	0xffffffff
	.align		4
        /*0008*/ 	.word	0x00000000
	.align		4
        /*000c*/ 	.word	0xfffffffe
	.align		4
        /*0010*/ 	.word	0x00000000
	.align		4
        /*0014*/ 	.word	0xfffffffd
	.align		4
        /*0018*/ 	.word	0x00000000
	.align		4
        /*001c*/ 	.word	0xfffffffc


//--------------------- .nv.constant4             --------------------------
	.section	.nv.constant4,"a",@progbits
	.align	8
	.align		8
.nv.constant4:
        /*0000*/ 	.dword	_$_str
	.align		8
        /*0008*/ 	.dword	_$_str_$_2


//--------------------- .text.triton_poi_fused__native_batch_norm_legit_no_training_19 --------------------------
	.section	.text.triton_poi_fused__native_batch_norm_legit_no_training_19,"ax",@progbits
	.align	128
        .global         triton_poi_fused__native_batch_norm_legit_no_training_19
        .type           triton_poi_fused__native_batch_norm_legit_no_training_19,@function
        .size           triton_poi_fused__native_batch_norm_legit_no_training_19,(.L_x_1 - triton_poi_fused__native_batch_norm_legit_no_training_19)
        .other          triton_poi_fused__native_batch_norm_legit_no_training_19,@"STO_CUDA_ENTRY STV_DEFAULT"
triton_poi_fused__native_batch_norm_legit_no_training_19:
.text.triton_poi_fused__native_batch_norm_legit_no_training_19:
[----:B------:R-:W-:Y:S01]  /*0000*/  LDC R1, c[0x0][0x28] ;  /* 0x00000a00ff017b82 */ /* 0x000fe20000000800 */
[----:B------:R-:W1:Y:S07]  /*0010*/  S2R R0, SR_TID.X ;  /* 0x0000000000007919 */ /* 0x000e6e0000002100 */
[----:B------:R-:W2:Y:S01]  /*0020*/  LDC.64 R6, c[0x0][0x220] ;  /* 0x00008800ff067b82 */ /* 0x000ea20000000a00 */
[----:B------:R-:W-:Y:S01]  /*0030*/  ULDC.64 UR4, c[0x0][0x208] ;  /* 0x0000820000047ab9 */ /* 0x000fe20000000a00 */
[----:B------:R-:W3:Y:S06]  /*0040*/  S2R R3, SR_CTAID.X ;  /* 0x0000000000037919 */ /* 0x000eec0000002500 */
[----:B------:R-:W4:Y:S08]  /*0050*/  LDC.64 R4, c[0x0][0x218] ;  /* 0x00008600ff047b82 */ /* 0x000f300000000a00 */
[----:B------:R-:W5:Y:S08]  /*0060*/  LDC.64 R8, c[0x0][0x228] ;  /* 0x00008a00ff087b82 */ /* 0x000f700000000a00 */
[----:B------:R-:W5:Y:S01]  /*0070*/  LDC.64 R10, c[0x0][0x230] ;  /* 0x00008c00ff0a7b82 */ /* 0x000f620000000a00 */
[----:B-1----:R-:W-:-:S02]  /*0080*/  LOP3.LUT R0, R0, 0x7f, RZ, 0xc0, !PT ;  /* 0x0000007f00007812 */ /* 0x002fc400078ec0ff */
[----:B---3--:R-:W-:Y:S02]  /*0090*/  SHF.R.S32.HI R2, RZ, 0x18, R3 ;  /* 0x00000018ff027819 */ /* 0x008fe40000011403 */
[----:B------:R-:W-:Y:S02]  /*00a0*/  LEA R0, R3, R0, 0x7 ;  /* 0x0000000003007211 */ /* 0x000fe400078e38ff */
[----:B------:R-:W-:-:S04]  /*00b0*/  SGXT R3, R2, 0x1 ;  /* 0x000000010203781a */ /* 0x000fc80000000200 */
[----:B------:R-:W-:-:S04]  /*00c0*/  LEA.HI R3, R3, R0, RZ, 0x9 ;  /* 0x0000000003037211 */ /* 0x000fc800078f48ff */
[----:B------:R-:W-:-:S04]  /*00d0*/  LOP3.LUT R3, R3, 0xfffffe00, RZ, 0xc0, !PT ;  /* 0xfffffe0003037812 */ /* 0x000fc800078ec0ff */
[----:B------:R-:W-:Y:S02]  /*00e0*/  IADD3 R13, R0, -R3, RZ ;  /* 0x80000003000d7210 */ /* 0x000fe40007ffe0ff */
[----:B------:R-:W1:Y:S03]  /*00f0*/  LDC.64 R2, c[0x0][0x210] ;  /* 0x00008400ff027b82 */ /* 0x000e660000000a00 */
[----:B--2---:R-:W-:-:S06]  /*0100*/  IMAD.WIDE R6, R13, 0x4, R6 ;  /* 0x000000040d067825 */ /* 0x004fcc00078e0206 */
[----:B------:R-:W2:Y:S01]  /*0110*/  LDG.E.EL R6, desc[UR4][R6.64] ;  /* 0x0000000406067981 */ /* 0x000ea2000c2e1900 */
[----:B----4-:R-:W-:-:S04]  /*0120*/  IMAD.WIDE R4, R13, 0x4, R4 ;  /* 0x000000040d047825 */ /* 0x010fc800078e0204 */
[C---:B-----5:R-:W-:Y:S02]  /*0130*/  IMAD.WIDE R8, R13.reuse, 0x4, R8 ;  /* 0x000000040d087825 */ /* 0x060fe400078e0208 */
[----:B------:R3:W4:Y:S02]  /*0140*/  LDG.E.EL R5, desc[UR4][R4.64] ;  /* 0x0000000404057981 */ /* 0x000724000c2e1900 */
[----:B0-----:R-:W-:Y:S02]  /*0150*/  IMAD.WIDE R10, R13, 0x4, R10 ;  /* 0x000000040d0a7825 */ /* 0x001fe400078e020a */
[----:B------:R-:W5:Y:S02]  /*0160*/  LDG.E.EL R8, desc[UR4][R8.64] ;  /* 0x0000000408087981 */ /* 0x000f64000c2e1900 */
[C---:B-1----:R-:W-:Y:S02]  /*0170*/  IMAD.WIDE R2, R0.reuse, 0x4, R2 ;  /* 0x0000000400027825 */ /* 0x042fe400078e0202 */
[----:B------:R-:W5:Y:S04]  /*0180*/  LDG.E.EL R11, desc[UR4][R10.64] ;  /* 0x000000040a0b7981 */ /* 0x000f68000c2e1900 */
[----:B------:R0:W4:Y:S01]  /*0190*/  LDG.E R12, desc[UR4][R2.64] ;  /* 0x00000004020c7981 */ /* 0x000122000c1e1900 */
[----:B---3--:R-:W-:Y:S01]  /*01a0*/  HFMA2.MMA R4, -RZ, RZ, 1.625, 0 ;  /* 0x3e800000ff047435 */ /* 0x008fe200000001ff */
[----:B0-----:R-:W0:Y:S02]  /*01b0*/  LDC.64 R2, c[0x0][0x238] ;  /* 0x00008e00ff027b82 */ /* 0x001e240000000a00 */
[----:B0-----:R-:W-:-:S04]  /*01c0*/  IMAD.WIDE R2, R0, 0x4, R2 ;  /* 0x0000000400027825 */ /* 0x001fc800078e0202 */
[----:B--2---:R-:W-:-:S04]  /*01d0*/  FADD R6, R6, 9.9999997473787516356e-06 ;  /* 0x3727c5ac06067421 */ /* 0x004fc80000000000 */
[----:B------:R-:W0:Y:S02]  /*01e0*/  MUFU.SQRT R7, R6 ;  /* 0x0000000600077308 */ /* 0x000e240000002000 */
[C---:B0-----:R-:W-:Y:S02]  /*01f0*/  FSETP.GT.AND P0, PT, R7.reuse, 8.50705917302346158658e+37, PT ;  /* 0x7e8000000700780b */ /* 0x041fe40003f04000 */
[----:B------:R-:W-:-:S11]  /*0200*/  FSETP.GEU.AND P1, PT, R7, 1.175494350822287508e-38, PT ;  /* 0x008000000700780b */ /* 0x000fd60003f2e000 */
[----:B------:R-:W-:-:S04]  /*0210*/  @P0 FMUL R7, R7, 0.25 ;  /* 0x3e80000007070820 */ /* 0x000fc80000400000 */
[----:B------:R-:W-:-:S06]  /*0220*/  @!P1 FMUL R7, R7, 16777216 ;  /* 0x4b80000007079820 */ /* 0x000fcc0000400000 */
[----:B------:R-:W0:Y:S01]  /*0230*/  MUFU.RCP R7, R7 ;  /* 0x0000000700077308 */ /* 0x000e220000001000 */
[----:B------:R-:W-:Y:S01]  /*0240*/  FSEL R4, R4, 1, P0 ;  /* 0x3f80000004047808 */ /* 0x000fe20000000000 */
[----:B----4-:R-:W-:-:S04]  /*0250*/  FADD R5, R12, -R5 ;  /* 0x800000050c057221 */ /* 0x010fc80000000000 */
[----:B------:R-:W-:-:S04]  /*0260*/  @!P1 FMUL R4, R4, 16777216 ;  /* 0x4b80000004049820 */ /* 0x000fc80000400000 */
[----:B0-----:R-:W-:-:S04]  /*0270*/  FMUL R4, R7, R4 ;  /* 0x0000000407047220 */ /* 0x001fc80000400000 */
[----:B------:R-:W-:-:S04]  /*0280*/  FMUL R4, R5, R4 ;  /* 0x0000000405047220 */ /* 0x000fc80000400000 */
[----:B-----5:R-:W-:-:S05]  /*0290*/  FFMA R11, R8, R4, R11 ;  /* 0x00000004080b7223 */ /* 0x020fca000000000b */
[----:B------:R-:W-:Y:S01]  /*02a0*/  STG.E desc[UR4][R2.64], R11 ;  /* 0x0000000b02007986 */ /* 0x000fe2000c101904 */
[----:B------:R-:W-:Y:S05]  /*02b0*/  EXIT ;  /* 0x000000000000794d */ /* 0x000fea0003800000 */
.L_x_0:
[----:B------:R-:W-:-:S00]  /*02c0*/  BRA `(.L_x_0) ;  /* 0xfffffffc00fc7947 */ /* 0x000fc0000383ffff */
[----:B------:R-:W-:-:S00]  /*02d0*/  NOP ;  /* 0x0000000000007918 */ /* 0x000fc00000000000 */
        /* <DEDUP_REMOVED lines=10> */
.L_x_1:


//--------------------- .nv.global.init           --------------------------
	.section	.nv.global.init,"aw",@progbits
.nv.global.init:
	.type		_$_str,@object
	.size		_$_str,(_$_str_$_2 - _$_str)
_$_str:
        /*0000*/ 	.byte	0x5f, 0x5f, 0x43, 0x55, 0x44, 0x41, 0x5f, 0x46, 0x54, 0x5a, 0x00
	.type		_$_str_$_2,@object
	.size		_$_str_$_2,(.L_1 - _$_str_$_2)
_$_str_$_2:
        /*000b*/ 	.byte	0x5f, 0x5f, 0x43, 0x55, 0x44, 0x41, 0x5f, 0x50, 0x52, 0x45, 0x43, 0x5f, 0x53, 0x51, 0x52, 0x54
        /*001b*/ 	.byte	0x00
.L_1:


//--------------------- .nv.constant0.triton_poi_fused__native_batch_norm_legit_no_training_19 --------------------------
	.section	.nv.constant0.triton_poi_fused__native_batch_norm_legit_no_training_19,"a",@progbits
	.sectionflags	@""
	.align	4
.nv.constant0.triton_poi_fused__native_batch_norm_legit_no_training_19:
	.zero		580
